//
// Generated by NVIDIA NVVM Compiler
//
// Compiler Build ID: CL-36424714
// Cuda compilation tools, release 13.0, V13.0.88
// Based on NVVM 20.0.0
//

.version 9.0
.target sm_100
.address_size 64

	// .globl	_Z8mykernelP6float37Matrix4iP3Img
.extern .func  (.param .b32 func_retval0) vprintf
(
	.param .b64 vprintf_param_0,
	.param .b64 vprintf_param_1
)
;
.global .align 1 .b8 $str[77] = {105, 110, 100, 101, 120, 32, 105, 115, 32, 37, 100, 44, 120, 32, 105, 115, 32, 37, 102, 44, 32, 121, 32, 105, 115, 32, 37, 102, 44, 32, 122, 32, 105, 115, 32, 37, 102, 44, 32, 105, 109, 97, 103, 101, 95, 112, 111, 115, 46, 120, 32, 105, 115, 32, 37, 100, 44, 32, 105, 109, 97, 103, 101, 95, 112, 111, 115, 46, 122, 32, 105, 115, 32, 37, 100, 10};

.visible .entry _Z8mykernelP6float37Matrix4iP3Img(
	.param .u64 .ptr .align 1 _Z8mykernelP6float37Matrix4iP3Img_param_0,
	.param .align 16 .b8 _Z8mykernelP6float37Matrix4iP3Img_param_1[64],
	.param .u32 _Z8mykernelP6float37Matrix4iP3Img_param_2,
	.param .u64 .ptr .align 1 _Z8mykernelP6float37Matrix4iP3Img_param_3
)
{
	.local .align 8 .b8 	__local_depot0[40];
	.reg .b64 	%SP;
	.reg .b64 	%SPL;
	.reg .pred 	%p<4>;
	.reg .b32 	%r<14>;
	.reg .b32 	%f<31>;
	.reg .b64 	%rd<14>;
	.reg .b64 	%fd<4>;

	mov.u64 	%SPL, __local_depot0;
	cvta.local.u64 	%SP, %SPL;
	ld.param.u64 	%rd2, [_Z8mykernelP6float37Matrix4iP3Img_param_0];
	ld.param.v4.f32 	{%f12, %f13, %f14, %f15}, [_Z8mykernelP6float37Matrix4iP3Img_param_1+32];
	ld.param.v4.f32 	{%f8, %f9, %f10, %f11}, [_Z8mykernelP6float37Matrix4iP3Img_param_1+16];
	ld.param.v4.f32 	{%f4, %f5, %f6, %f7}, [_Z8mykernelP6float37Matrix4iP3Img_param_1];
	ld.param.u32 	%r5, [_Z8mykernelP6float37Matrix4iP3Img_param_2];
	ld.param.u64 	%rd3, [_Z8mykernelP6float37Matrix4iP3Img_param_3];
	cvta.to.global.u64 	%rd1, %rd3;
	mov.u32 	%r6, %tid.x;
	mov.u32 	%r7, %ctaid.x;
	mov.u32 	%r8, %ntid.x;
	mad.lo.s32 	%r1, %r7, %r8, %r6;
	setp.ge.s32 	%p1, %r1, %r5;
	@%p1 bra 	$L__BB0_4;
	cvta.to.global.u64 	%rd4, %rd2;
	mul.wide.s32 	%rd5, %r1, 12;
	add.s64 	%rd6, %rd4, %rd5;
	ld.global.f32 	%f20, [%rd6];
	ld.global.f32 	%f21, [%rd6+4];
	ld.global.f32 	%f22, [%rd6+8];
	mul.f32 	%f23, %f5, %f21;
	fma.rn.f32 	%f24, %f4, %f20, %f23;
	fma.rn.f32 	%f1, %f6, %f22, %f24;
	mul.f32 	%f25, %f9, %f21;
	fma.rn.f32 	%f26, %f8, %f20, %f25;
	fma.rn.f32 	%f2, %f10, %f22, %f26;
	mul.f32 	%f27, %f13, %f21;
	fma.rn.f32 	%f28, %f12, %f20, %f27;
	fma.rn.f32 	%f3, %f14, %f22, %f28;
	div.rn.f32 	%f29, %f1, %f3;
	cvt.rzi.s32.f32 	%r2, %f29;
	div.rn.f32 	%f30, %f2, %f3;
	cvt.rzi.s32.f32 	%r3, %f30;
	ld.global.u32 	%r4, [%rd1+8];
	setp.ge.s32 	%p2, %r2, %r4;
	@%p2 bra 	$L__BB0_4;
	ld.global.u32 	%r9, [%rd1+12];
	setp.ge.s32 	%p3, %r3, %r9;
	@%p3 bra 	$L__BB0_4;
	add.u64 	%rd7, %SP, 0;
	add.u64 	%rd8, %SPL, 0;
	ld.global.u64 	%rd9, [%rd1];
	mad.lo.s32 	%r10, %r4, %r3, %r2;
	mul.wide.s32 	%rd10, %r10, 4;
	add.s64 	%rd11, %rd9, %rd10;
	cvt.rzi.s32.f32 	%r11, %f3;
	st.u32 	[%rd11], %r11;
	cvt.f64.f32 	%fd1, %f1;
	cvt.f64.f32 	%fd2, %f2;
	cvt.f64.f32 	%fd3, %f3;
	st.local.u32 	[%rd8], %r1;
	st.local.f64 	[%rd8+8], %fd1;
	st.local.f64 	[%rd8+16], %fd2;
	st.local.f64 	[%rd8+24], %fd3;
	st.local.v2.u32 	[%rd8+32], {%r2, %r3};
	mov.u64 	%rd12, $str;
	cvta.global.u64 	%rd13, %rd12;
	{ // callseq 0, 0
	.param .b64 param0;
	st.param.b64 	[param0], %rd13;
	.param .b64 param1;
	st.param.b64 	[param1], %rd7;
	.param .b32 retval0;
	call.uni (retval0), 
	vprintf, 
	(
	param0, 
	param1
	);
	ld.param.b32 	%r12, [retval0];
	} // callseq 0
$L__BB0_4:
	ret;

}


// ===== COMPILED SASS (sm_100) =====

	.target	sm_100

	.elftype	@"ET_EXEC"


//--------------------- .note.nv.tkinfo           --------------------------
	.section	.note.nv.tkinfo,"",@"SHT_NOTE"
	.sectionflags	@"SHF_NOTE_NV_TKINFO"
	.tkinfo
        /*0018*/ 	.word	0x00000002
        /*0030*/ 	.string	""
        /*0030*/ 	.string	"ptxas"
        /*0030*/ 	.string	"Cuda compilation tools, release 13.0, V13.0.88"
        /*0030*/ 	.string	"Build cuda_13.0.r13.0/compiler.36424714_0"
        /*0030*/ 	.string	"-arch sm_100 -m 64 "



//--------------------- .note.nv.cuinfo           --------------------------
	.section	.note.nv.cuinfo,"",@"SHT_NOTE"
	.sectionflags	@"SHF_NOTE_NV_CUINFO"
        /*0018*/ 	.short	0x0002
        /*001a*/ 	.short	0x0064
        /*001c*/ 	.short	0x0082
	.zero		2


//--------------------- .nv.info                  --------------------------
	.section	.nv.info,"",@"SHT_CUDA_INFO"
	.align	4


	//----- nvinfo : EIATTR_REGCOUNT
	.align		4
        /*0000*/ 	.byte	0x04, 0x2f
        /*0002*/ 	.short	(.L_2 - .L_1)
	.align		4
.L_1:
        /*0004*/ 	.word	index@(_Z8mykernelP6float37Matrix4iP3Img)
        /*0008*/ 	.word	0x00000018


	//----- nvinfo : EIATTR_FRAME_SIZE
	.align		4
.L_2:
        /*000c*/ 	.byte	0x04, 0x11
        /*000e*/ 	.short	(.L_4 - .L_3)
	.align		4
.L_3:
        /*0010*/ 	.word	index@($__internal_0_$__cuda_sm3x_div_rn_noftz_f32_slowpath)
        /*0014*/ 	.word	0x00000028


	//----- nvinfo : EIATTR_FRAME_SIZE
	.align		4
.L_4:
        /*0018*/ 	.byte	0x04, 0x11
        /*001a*/ 	.short	(.L_6 - .L_5)
	.align		4
.L_5:
        /*001c*/ 	.word	index@(_Z8mykernelP6float37Matrix4iP3Img)
        /*0020*/ 	.word	0x00000028


	//----- nvinfo : EIATTR_MIN_STACK_SIZE
	.align		4
.L_6:
        /*0024*/ 	.byte	0x04, 0x12
        /*0026*/ 	.short	(.L_8 - .L_7)
	.align		4
.L_7:
        /*0028*/ 	.word	index@(_Z8mykernelP6float37Matrix4iP3Img)
        /*002c*/ 	.word	0x00000028
.L_8:


//--------------------- .nv.compat                --------------------------
	.section	.nv.compat,"",@"SHT_CUDA_COMPAT_INFO"
	.align	4
        /*0000*/ 	.byte	0x02, 0x09, 0x00, 0x00, 0x02, 0x02, 0x01, 0x00, 0x02, 0x05, 0x05, 0x00, 0x03, 0x07, 0x01, 0x01
        /*0010*/ 	.byte	0x02, 0x03, 0x00, 0x00, 0x02, 0x06, 0x01, 0x00, 0x04, 0x0b, 0x08, 0x00, 0x01, 0x00, 0x00, 0x00
        /*0020*/ 	.byte	0x00, 0x00, 0x00, 0x00


//--------------------- .nv.info._Z8mykernelP6float37Matrix4iP3Img --------------------------
	.section	.nv.info._Z8mykernelP6float37Matrix4iP3Img,"",@"SHT_CUDA_INFO"
	.sectionflags	@""
	.align	4


	//----- nvinfo : EIATTR_CUDA_API_VERSION
	.align		4
        /*0000*/ 	.byte	0x04, 0x37
        /*0002*/ 	.short	(.L_10 - .L_9)
.L_9:
        /*0004*/ 	.word	0x00000082


	//----- nvinfo : EIATTR_KPARAM_INFO
	.align		4
.L_10:
        /*0008*/ 	.byte	0x04, 0x17
        /*000a*/ 	.short	(.L_12 - .L_11)
.L_11:
        /*000c*/ 	.word	0x00000000
        /*0010*/ 	.short	0x0003
        /*0012*/ 	.short	0x0058
        /*0014*/ 	.byte	0x00, 0xf5, 0x21, 0x00


	//----- nvinfo : EIATTR_KPARAM_INFO
	.align		4
.L_12:
        /*0018*/ 	.byte	0x04, 0x17
        /*001a*/ 	.short	(.L_14 - .L_13)
.L_13:
        /*001c*/ 	.word	0x00000000
        /*0020*/ 	.short	0x0002
        /*0022*/ 	.short	0x0050
        /*0024*/ 	.byte	0x00, 0xf0, 0x11, 0x00


	//----- nvinfo : EIATTR_KPARAM_INFO
	.align		4
.L_14:
        /*0028*/ 	.byte	0x04, 0x17
        /*002a*/ 	.short	(.L_16 - .L_15)
.L_15:
        /*002c*/ 	.word	0x00000000
        /*0030*/ 	.short	0x0001
        /*0032*/ 	.short	0x0010
        /*0034*/ 	.byte	0x00, 0xf0, 0x01, 0x01


	//----- nvinfo : EIATTR_KPARAM_INFO
	.align		4
.L_16:
        /*0038*/ 	.byte	0x04, 0x17
        /*003a*/ 	.short	(.L_18 - .L_17)
.L_17:
        /*003c*/ 	.word	0x00000000
        /*0040*/ 	.short	0x0000
        /*0042*/ 	.short	0x0000
        /*0044*/ 	.byte	0x00, 0xf5, 0x21, 0x00


	//----- nvinfo : EIATTR_SPARSE_MMA_MASK
	.align		4
.L_18:
        /*0048*/ 	.byte	0x03, 0x50
        /*004a*/ 	.short	0x0000


	//----- nvinfo : EIATTR_MAXREG_COUNT
	.align		4
        /*004c*/ 	.byte	0x03, 0x1b
        /*004e*/ 	.short	0x00ff


	//----- nvinfo : EIATTR_EXTERNS
	.align		4
        /*0050*/ 	.byte	0x04, 0x0f
        /*0052*/ 	.short	(.L_20 - .L_19)


	//   ....[0]....
	.align		4
.L_19:
        /*0054*/ 	.word	index@(vprintf)


	//----- nvinfo : EIATTR_MERCURY_ISA_VERSION
	.align		4
.L_20:
        /*0058*/ 	.byte	0x03, 0x5f
        /*005a*/ 	.short	0x0101


	//----- nvinfo : EIATTR_VRC_CTA_INIT_COUNT
	.align		4
        /*005c*/ 	.byte	0x02, 0x4a
	.zero		1
	.zero		1


	//----- nvinfo : EIATTR_SYSCALL_OFFSETS
	.align		4
        /*0060*/ 	.byte	0x04, 0x46
        /*0062*/ 	.short	(.L_22 - .L_21)


	//   ....[0]....
.L_21:
        /*0064*/ 	.word	0x00000590


	//----- nvinfo : EIATTR_EXIT_INSTR_OFFSETS
	.align		4
.L_22:
        /*0068*/ 	.byte	0x04, 0x1c
        /*006a*/ 	.short	(.L_24 - .L_23)


	//   ....[0]....
.L_23:
        /*006c*/ 	.word	0x000000c0


	//   ....[1]....
        /*0070*/ 	.word	0x00000410


	//   ....[2]....
        /*0074*/ 	.word	0x00000450


	//   ....[3]....
        /*0078*/ 	.word	0x000005a0


	//----- nvinfo : EIATTR_CRS_STACK_SIZE
	.align		4
.L_24:
        /*007c*/ 	.byte	0x04, 0x1e
        /*007e*/ 	.short	(.L_26 - .L_25)
.L_25:
        /*0080*/ 	.word	0x00000000


	//----- nvinfo : EIATTR_CBANK_PARAM_SIZE
	.align		4
.L_26:
        /*0084*/ 	.byte	0x03, 0x19
        /*0086*/ 	.short	0x0060


	//----- nvinfo : EIATTR_PARAM_CBANK
	.align		4
        /*0088*/ 	.byte	0x04, 0x0a
        /*008a*/ 	.short	(.L_28 - .L_27)
	.align		4
.L_27:
        /*008c*/ 	.word	index@(.nv.constant0._Z8mykernelP6float37Matrix4iP3Img)
        /*0090*/ 	.short	0x0380
        /*0092*/ 	.short	0x0060


	//----- nvinfo : EIATTR_SW_WAR
	.align		4
.L_28:
        /*0094*/ 	.byte	0x04, 0x36
        /*0096*/ 	.short	(.L_30 - .L_29)
.L_29:
        /*0098*/ 	.word	0x00000008
.L_30:


//--------------------- .nv.callgraph             --------------------------
	.section	.nv.callgraph,"",@"SHT_CUDA_CALLGRAPH"
	.align	4
	.sectionentsize	8
	.align		4
        /*0000*/ 	.word	0x00000000
	.align		4
        /*0004*/ 	.word	0xffffffff
	.align		4
        /*0008*/ 	.word	index@(_Z8mykernelP6float37Matrix4iP3Img)
	.align		4
        /*000c*/ 	.word	index@(vprintf)
	.align		4
        /*0010*/ 	.word	0x00000000
	.align		4
        /*0014*/ 	.word	0xfffffffe
	.align		4
        /*0018*/ 	.word	0x00000000
	.align		4
        /*001c*/ 	.word	0xfffffffd
	.align		4
        /*0020*/ 	.word	0x00000000
	.align		4
        /*0024*/ 	.word	0xfffffffc


//--------------------- .nv.constant4             --------------------------
	.section	.nv.constant4,"a",@progbits
	.align	8
	.align		8
.nv.constant4:
        /*0000*/ 	.dword	vprintf
	.align		8
        /*0008*/ 	.dword	$str


//--------------------- .text._Z8mykernelP6float37Matrix4iP3Img --------------------------
	.section	.text._Z8mykernelP6float37Matrix4iP3Img,"ax",@progbits
	.align	128
        .global         _Z8mykernelP6float37Matrix4iP3Img
        .type           _Z8mykernelP6float37Matrix4iP3Img,@function
        .size           _Z8mykernelP6float37Matrix4iP3Img,(.L_x_17 - _Z8mykernelP6float37Matrix4iP3Img)
        .other          _Z8mykernelP6float37Matrix4iP3Img,@"STO_CUDA_ENTRY STV_DEFAULT"
_Z8mykernelP6float37Matrix4iP3Img:
.text._Z8mykernelP6float37Matrix4iP3Img:
[----:B------:R-:W0:Y:S01]  /*0000*/  LDC R1, c[0x0][0x37c] ;  /* 0x0000df00ff017b82 */ /* 0x000e220000000800 */
[----:B------:R-:W1:Y:S01]  /*0010*/  S2R R0, SR_TID.X ;  /* 0x0000000000007919 */ /* 0x000e620000002100 */
[----:B------:R-:W2:Y:S06]  /*0020*/  LDCU UR5, c[0x0][0x2fc] ;  /* 0x00005f80ff0577ac */ /* 0x000eac0008000800 */
[----:B------:R-:W1:Y:S01]  /*0030*/  S2UR UR6, SR_CTAID.X ;  /* 0x00000000000679c3 */ /* 0x000e620000002500 */
[----:B0-----:R-:W-:Y:S01]  /*0040*/  VIADD R1, R1, 0xffffffd8 ;  /* 0xffffffd801017836 */ /* 0x001fe20000000000 */
[----:B------:R-:W0:Y:S01]  /*0050*/  LDCU UR7, c[0x0][0x3d0] ;  /* 0x00007a00ff0777ac */ /* 0x000e220008000800 */
[----:B------:R-:W3:Y:S05]  /*0060*/  LDCU UR4, c[0x0][0x2f8] ;  /* 0x00005f00ff0477ac */ /* 0x000eea0008000800 */
[----:B------:R-:W1:Y:S01]  /*0070*/  LDC R3, c[0x0][0x360] ;  /* 0x0000d800ff037b82 */ /* 0x000e620000000800 */
[----:B---3--:R-:W-:-:S05]  /*0080*/  IADD3 R6, P1, PT, R1, UR4, RZ ;  /* 0x0000000401067c10 */ /* 0x008fca000ff3e0ff */
[----:B--2---:R-:W-:Y:S02]  /*0090*/  IMAD.X R7, RZ, RZ, UR5, P1 ;  /* 0x00000005ff077e24 */ /* 0x004fe400088e06ff */
[----:B-1----:R-:W-:-:S05]  /*00a0*/  IMAD R0, R3, UR6, R0 ;  /* 0x0000000603007c24 */ /* 0x002fca000f8e0200 */
[----:B0-----:R-:W-:-:S13]  /*00b0*/  ISETP.GE.AND P0, PT, R0, UR7, PT ;  /* 0x0000000700007c0c */ /* 0x001fda000bf06270 */
[----:B------:R-:W-:Y:S05]  /*00c0*/  @P0 EXIT ;  /* 0x000000000000094d */ /* 0x000fea0003800000 */
[----:B------:R-:W0:Y:S01]  /*00d0*/  LDC.64 R2, c[0x0][0x380] ;  /* 0x0000e000ff027b82 */ /* 0x000e220000000a00 */
[----:B------:R-:W1:Y:S01]  /*00e0*/  LDCU.64 UR4, c[0x0][0x358] ;  /* 0x00006b00ff0477ac */ /* 0x000e620008000a00 */
[----:B------:R-:W2:Y:S01]  /*00f0*/  LDCU.64 UR6, c[0x0][0x3b0] ;  /* 0x00007600ff0677ac */ /* 0x000ea20008000a00 */
[----:B------:R-:W3:Y:S01]  /*0100*/  LDCU UR8, c[0x0][0x3b8] ;  /* 0x00007700ff0877ac */ /* 0x000ee20008000800 */
[----:B------:R-:W4:Y:S01]  /*0110*/  LDCU.64 UR10, c[0x0][0x3a0] ;  /* 0x00007400ff0a77ac */ /* 0x000f220008000a00 */
[----:B0-----:R-:W-:-:S05]  /*0120*/  IMAD.WIDE R2, R0, 0xc, R2 ;  /* 0x0000000c00027825 */ /* 0x001fca00078e0202 */
[----:B-1----:R-:W2:Y:S04]  /*0130*/  LDG.E R9, desc[UR4][R2.64+0x4] ;  /* 0x0000040402097981 */ /* 0x002ea8000c1e1900 */
[----:B------:R-:W5:Y:S04]  /*0140*/  LDG.E R5, desc[UR4][R2.64] ;  /* 0x0000000402057981 */ /* 0x000f68000c1e1900 */
[----:B------:R-:W3:Y:S01]  /*0150*/  LDG.E R10, desc[UR4][R2.64+0x8] ;  /* 0x00000804020a7981 */ /* 0x000ee2000c1e1900 */
[----:B------:R-:W-:Y:S01]  /*0160*/  BSSY.RECONVERGENT B0, `(.L_x_0) ;  /* 0x0000019000007945 */ /* 0x000fe20003800200 */
[----:B--2---:R-:W-:-:S04]  /*0170*/  FMUL R4, R9, UR7 ;  /* 0x0000000709047c20 */ /* 0x004fc80008400000 */
[----:B-----5:R-:W-:Y:S01]  /*0180*/  FFMA R11, R5, UR6, R4 ;  /* 0x00000006050b7c23 */ /* 0x020fe20008000004 */
[----:B------:R-:W0:Y:S03]  /*0190*/  LDCU.64 UR6, c[0x0][0x390] ;  /* 0x00007200ff0677ac */ /* 0x000e260008000a00 */
[----:B---3--:R-:W-:Y:S01]  /*01a0*/  FFMA R8, R10, UR8, R11 ;  /* 0x000000080a087c23 */ /* 0x008fe2000800000b */
[----:B------:R-:W1:Y:S03]  /*01b0*/  LDCU UR8, c[0x0][0x398] ;  /* 0x00007300ff0877ac */ /* 0x000e660008000800 */
[----:B------:R-:W2:Y:S01]  /*01c0*/  MUFU.RCP R11, R8 ;  /* 0x00000008000b7308 */ /* 0x000ea20000001000 */
[----:B0-----:R-:W-:Y:S01]  /*01d0*/  FMUL R4, R9, UR7 ;  /* 0x0000000709047c20 */ /* 0x001fe20008400000 */
[----:B------:R-:W0:Y:S03]  /*01e0*/  LDCU UR7, c[0x0][0x3a8] ;  /* 0x00007500ff0777ac */ /* 0x000e260008000800 */
[----:B------:R-:W-:Y:S01]  /*01f0*/  FFMA R3, R5, UR6, R4 ;  /* 0x0000000605037c23 */ /* 0x000fe20008000004 */
[----:B--2---:R-:W-:-:S03]  /*0200*/  FFMA R2, -R8, R11, 1 ;  /* 0x3f80000008027423 */ /* 0x004fc6000000010b */
[----:B-1----:R-:W-:Y:S01]  /*0210*/  FFMA R4, R10, UR8, R3 ;  /* 0x000000080a047c23 */ /* 0x002fe20008000003 */
[----:B------:R-:W-:Y:S01]  /*0220*/  FFMA R11, R11, R2, R11 ;  /* 0x000000020b0b7223 */ /* 0x000fe2000000000b */
[----:B----4-:R-:W-:Y:S02]  /*0230*/  FMUL R2, R9, UR11 ;  /* 0x0000000b09027c20 */ /* 0x010fe40008400000 */
[----:B------:R-:W1:Y:S01]  /*0240*/  FCHK P0, R4, R8 ;  /* 0x0000000804007302 */ /* 0x000e620000000000 */
[----:B------:R-:W-:Y:S01]  /*0250*/  FFMA R12, R4, R11, RZ ;  /* 0x0000000b040c7223 */ /* 0x000fe200000000ff */
[----:B------:R-:W-:-:S03]  /*0260*/  FFMA R5, R5, UR10, R2 ;  /* 0x0000000a05057c23 */ /* 0x000fc60008000002 */
[----:B------:R-:W-:Y:S01]  /*0270*/  FFMA R2, -R8, R12, R4 ;  /* 0x0000000c08027223 */ /* 0x000fe20000000104 */
[----:B0-----:R-:W-:-:S03]  /*0280*/  FFMA R5, R10, UR7, R5 ;  /* 0x000000070a057c23 */ /* 0x001fc60008000005 */
[----:B------:R-:W-:Y:S01]  /*0290*/  FFMA R2, R11, R2, R12 ;  /* 0x000000020b027223 */ /* 0x000fe2000000000c */
[----:B-1----:R-:W-:Y:S06]  /*02a0*/  @!P0 BRA `(.L_x_1) ;  /* 0x0000000000108947 */ /* 0x002fec0003800000 */
[----:B------:R-:W-:Y:S01]  /*02b0*/  IMAD.MOV.U32 R3, RZ, RZ, R4 ;  /* 0x000000ffff037224 */ /* 0x000fe200078e0004 */
[----:B------:R-:W-:-:S07]  /*02c0*/  MOV R10, 0x2e0 ;  /* 0x000002e0000a7802 */ /* 0x000fce0000000f00 */
[----:B------:R-:W-:Y:S05]  /*02d0*/  CALL.REL.NOINC `($__internal_0_$__cuda_sm3x_div_rn_noftz_f32_slowpath) ;  /* 0x0000000000b47944 */ /* 0x000fea0003c00000 */
[----:B------:R-:W-:-:S07]  /*02e0*/  IMAD.MOV.U32 R2, RZ, RZ, R3 ;  /* 0x000000ffff027224 */ /* 0x000fce00078e0003 */
.L_x_1:
[----:B------:R-:W-:Y:S05]  /*02f0*/  BSYNC.RECONVERGENT B0 ;  /* 0x0000000000007941 */ /* 0x000fea0003800200 */
.L_x_0:
[----:B------:R-:W0:Y:S01]  /*0300*/  MUFU.RCP R3, R8 ;  /* 0x0000000800037308 */ /* 0x000e220000001000 */
[----:B------:R-:W-:Y:S07]  /*0310*/  BSSY.RECONVERGENT B0, `(.L_x_2) ;  /* 0x000000c000007945 */ /* 0x000fee0003800200 */
[----:B------:R-:W1:Y:S08]  /*0320*/  FCHK P0, R5, R8 ;  /* 0x0000000805007302 */ /* 0x000e700000000000 */
[----:B------:R-:W2:Y:S01]  /*0330*/  F2I.TRUNC.NTZ R2, R2 ;  /* 0x0000000200027305 */ /* 0x000ea2000020f100 */
[----:B0-----:R-:W-:-:S04]  /*0340*/  FFMA R10, -R8, R3, 1 ;  /* 0x3f800000080a7423 */ /* 0x001fc80000000103 */
[----:B------:R-:W-:-:S04]  /*0350*/  FFMA R12, R3, R10, R3 ;  /* 0x0000000a030c7223 */ /* 0x000fc80000000003 */
[----:B------:R-:W-:-:S04]  /*0360*/  FFMA R3, R5, R12, RZ ;  /* 0x0000000c05037223 */ /* 0x000fc800000000ff */
[----:B------:R-:W-:-:S04]  /*0370*/  FFMA R10, -R8, R3, R5 ;  /* 0x00000003080a7223 */ /* 0x000fc80000000105 */
[----:B------:R-:W-:Y:S01]  /*0380*/  FFMA R3, R12, R10, R3 ;  /* 0x0000000a0c037223 */ /* 0x000fe20000000003 */
[----:B-12---:R-:W-:Y:S06]  /*0390*/  @!P0 BRA `(.L_x_3) ;  /* 0x00000000000c8947 */ /* 0x006fec0003800000 */
[----:B------:R-:W-:Y:S01]  /*03a0*/  IMAD.MOV.U32 R3, RZ, RZ, R5 ;  /* 0x000000ffff037224 */ /* 0x000fe200078e0005 */
[----:B------:R-:W-:-:S07]  /*03b0*/  MOV R10, 0x3d0 ;  /* 0x000003d0000a7802 */ /* 0x000fce0000000f00 */
[----:B------:R-:W-:Y:S05]  /*03c0*/  CALL.REL.NOINC `($__internal_0_$__cuda_sm3x_div_rn_noftz_f32_slowpath) ;  /* 0x0000000000787944 */ /* 0x000fea0003c00000 */
.L_x_3:
[----:B------:R-:W-:Y:S05]  /*03d0*/  BSYNC.RECONVERGENT B0 ;  /* 0x0000000000007941 */ /* 0x000fea0003800200 */
.L_x_2:
[----:B------:R-:W0:Y:S02]  /*03e0*/  LDC.64 R18, c[0x0][0x3d8] ;  /* 0x0000f600ff127b82 */ /* 0x000e240000000a00 */
[----:B0-----:R-:W2:Y:S02]  /*03f0*/  LDG.E R9, desc[UR4][R18.64+0x8] ;  /* 0x0000080412097981 */ /* 0x001ea4000c1e1900 */
[----:B--2---:R-:W-:-:S13]  /*0400*/  ISETP.GE.AND P0, PT, R2, R9, PT ;  /* 0x000000090200720c */ /* 0x004fda0003f06270 */
[----:B------:R-:W-:Y:S05]  /*0410*/  @P0 EXIT ;  /* 0x000000000000094d */ /* 0x000fea0003800000 */
[----:B------:R-:W2:Y:S01]  /*0420*/  LDG.E R10, desc[UR4][R18.64+0xc] ;  /* 0x00000c04120a7981 */ /* 0x000ea2000c1e1900 */
[----:B------:R-:W2:Y:S02]  /*0430*/  F2I.TRUNC.NTZ R3, R3 ;  /* 0x0000000300037305 */ /* 0x000ea4000020f100 */
[----:B--2---:R-:W-:-:S13]  /*0440*/  ISETP.GE.AND P0, PT, R3, R10, PT ;  /* 0x0000000a0300720c */ /* 0x004fda0003f06270 */
[----:B------:R-:W-:Y:S05]  /*0450*/  @P0 EXIT ;  /* 0x000000000000094d */ /* 0x000fea0003800000 */
[----:B------:R-:W2:Y:S01]  /*0460*/  LDG.E.64 R18, desc[UR4][R18.64] ;  /* 0x0000000412127981 */ /* 0x000ea2000c1e1b00 */
[----:B------:R2:W0:Y:S01]  /*0470*/  F2I.TRUNC.NTZ R11, R8 ;  /* 0x00000008000b7305 */ /* 0x000422000020f100 */
[----:B------:R-:W-:Y:S01]  /*0480*/  IMAD R9, R3, R9, R2 ;  /* 0x0000000903097224 */ /* 0x000fe200078e0202 */
[----:B------:R-:W-:-:S06]  /*0490*/  MOV R10, 0x0 ;  /* 0x00000000000a7802 */ /* 0x000fcc0000000f00 */
[----:B------:R-:W1:Y:S08]  /*04a0*/  F2F.F64.F32 R12, R4 ;  /* 0x00000004000c7310 */ /* 0x000e700000201800 */
[----:B------:R-:W3:Y:S08]  /*04b0*/  F2F.F64.F32 R14, R5 ;  /* 0x00000005000e7310 */ /* 0x000ef00000201800 */
[----:B------:R2:W4:Y:S02]  /*04c0*/  F2F.F64.F32 R16, R8 ;  /* 0x0000000800107310 */ /* 0x0005240000201800 */
[----:B--2---:R-:W-:-:S02]  /*04d0*/  IMAD.WIDE R8, R9, 0x4, R18 ;  /* 0x0000000409087825 */ /* 0x004fc400078e0212 */
[----:B------:R2:W2:Y:S03]  /*04e0*/  LDC.64 R18, c[0x4][R10] ;  /* 0x010000000a127b82 */ /* 0x0004a60000000a00 */
[----:B0-----:R0:W-:Y:S01]  /*04f0*/  ST.E desc[UR4][R8.64], R11 ;  /* 0x0000000b08007985 */ /* 0x0011e2000c101904 */
[----:B------:R-:W5:Y:S03]  /*0500*/  LDCU.64 UR4, c[0x4][0x8] ;  /* 0x01000100ff0477ac */ /* 0x000f660008000a00 */
[----:B-1----:R0:W-:Y:S04]  /*0510*/  STL.64 [R1+0x8], R12 ;  /* 0x0000080c01007387 */ /* 0x0021e80000100a00 */
[----:B---3--:R0:W-:Y:S04]  /*0520*/  STL.64 [R1+0x10], R14 ;  /* 0x0000100e01007387 */ /* 0x0081e80000100a00 */
[----:B------:R0:W-:Y:S04]  /*0530*/  STL.64 [R1+0x20], R2 ;  /* 0x0000200201007387 */ /* 0x0001e80000100a00 */
[----:B----4-:R0:W-:Y:S01]  /*0540*/  STL.64 [R1+0x18], R16 ;  /* 0x0000181001007387 */ /* 0x0101e20000100a00 */
[----:B-----5:R-:W-:-:S03]  /*0550*/  IMAD.U32 R4, RZ, RZ, UR4 ;  /* 0x00000004ff047e24 */ /* 0x020fc6000f8e00ff */
[----:B------:R0:W-:Y:S01]  /*0560*/  STL [R1], R0 ;  /* 0x0000000001007387 */ /* 0x0001e20000100800 */
[----:B------:R-:W-:-:S07]  /*0570*/  MOV R5, UR5 ;  /* 0x0000000500057c02 */ /* 0x000fce0008000f00 */
[----:B------:R-:W-:-:S07]  /*0580*/  LEPC R20, `(.L_x_4) ;  /* 0x000000001014794e */ /* 0x000fce0000000000 */
[----:B0-2---:R-:W-:Y:S05]  /*0590*/  CALL.ABS.NOINC R18 ;  /* 0x0000000012007343 */ /* 0x005fea0003c00000 */
.L_x_4:
[----:B------:R-:W-:Y:S05]  /*05a0*/  EXIT ;  /* 0x000000000000794d */ /* 0x000fea0003800000 */
        .weak           $__internal_0_$__cuda_sm3x_div_rn_noftz_f32_slowpath
        .type           $__internal_0_$__cuda_sm3x_div_rn_noftz_f32_slowpath,@function
        .size           $__internal_0_$__cuda_sm3x_div_rn_noftz_f32_slowpath,(.L_x_17 - $__internal_0_$__cuda_sm3x_div_rn_noftz_f32_slowpath)
$__internal_0_$__cuda_sm3x_div_rn_noftz_f32_slowpath:
[--C-:B------:R-:W-:Y:S01]  /*05b0*/  SHF.R.U32.HI R11, RZ, 0x17, R8.reuse ;  /* 0x00000017ff0b7819 */ /* 0x100fe20000011608 */
[----:B------:R-:W-:Y:S01]  /*05c0*/  BSSY.RECONVERGENT B1, `(.L_x_5) ;  /* 0x0000063000017945 */ /* 0x000fe20003800200 */
[----:B------:R-:W-:Y:S01]  /*05d0*/  SHF.R.U32.HI R9, RZ, 0x17, R3 ;  /* 0x00000017ff097819 */ /* 0x000fe20000011603 */
[----:B------:R-:W-:Y:S01]  /*05e0*/  IMAD.MOV.U32 R12, RZ, RZ, R8 ;  /* 0x000000ffff0c7224 */ /* 0x000fe200078e0008 */
[----:B------:R-:W-:Y:S02]  /*05f0*/  LOP3.LUT R11, R11, 0xff, RZ, 0xc0, !PT ;  /* 0x000000ff0b0b7812 */ /* 0x000fe400078ec0ff */
[----:B------:R-:W-:-:S03]  /*0600*/  LOP3.LUT R15, R9, 0xff, RZ, 0xc0, !PT ;  /* 0x000000ff090f7812 */ /* 0x000fc600078ec0ff */
[----:B------:R-:W-:Y:S02]  /*0610*/  VIADD R14, R11, 0xffffffff ;  /* 0xffffffff0b0e7836 */ /* 0x000fe40000000000 */
[----:B------:R-:W-:-:S03]  /*0620*/  VIADD R13, R15, 0xffffffff ;  /* 0xffffffff0f0d7836 */ /* 0x000fc60000000000 */
[----:B------:R-:W-:-:S04]  /*0630*/  ISETP.GT.U32.AND P0, PT, R14, 0xfd, PT ;  /* 0x000000fd0e00780c */ /* 0x000fc80003f04070 */
[----:B------:R-:W-:-:S13]  /*0640*/  ISETP.GT.U32.OR P0, PT, R13, 0xfd, P0 ;  /* 0x000000fd0d00780c */ /* 0x000fda0000704470 */
[----:B------:R-:W-:Y:S01]  /*0650*/  @!P0 IMAD.MOV.U32 R9, RZ, RZ, RZ ;  /* 0x000000ffff098224 */ /* 0x000fe200078e00ff */
[----:B------:R-:W-:Y:S06]  /*0660*/  @!P0 BRA `(.L_x_6) ;  /* 0x00000000005c8947 */ /* 0x000fec0003800000 */
[----:B------:R-:W-:Y:S02]  /*0670*/  FSETP.GTU.FTZ.AND P0, PT, |R3|, +INF , PT ;  /* 0x7f8000000300780b */ /* 0x000fe40003f1c200 */
[----:B------:R-:W-:-:S04]  /*0680*/  FSETP.GTU.FTZ.AND P1, PT, |R8|, +INF , PT ;  /* 0x7f8000000800780b */ /* 0x000fc80003f3c200 */
[----:B------:R-:W-:-:S13]  /*0690*/  PLOP3.LUT P0, PT, P0, P1, PT, 0xf8, 0x8f ;  /* 0x00000000008f781c */ /* 0x000fda0000703f70 */
[----:B------:R-:W-:Y:S05]  /*06a0*/  @P0 BRA `(.L_x_7) ;  /* 0x00000004004c0947 */ /* 0x000fea0003800000 */
[----:B------:R-:W-:-:S13]  /*06b0*/  LOP3.LUT P0, RZ, R12, 0x7fffffff, R3, 0xc8, !PT ;  /* 0x7fffffff0cff7812 */ /* 0x000fda000780c803 */
[----:B------:R-:W-:Y:S05]  /*06c0*/  @!P0 BRA `(.L_x_8) ;  /* 0x00000004003c8947 */ /* 0x000fea0003800000 */
[C---:B------:R-:W-:Y:S02]  /*06d0*/  FSETP.NEU.FTZ.AND P2, PT, |R3|.reuse, +INF , PT ;  /* 0x7f8000000300780b */ /* 0x040fe40003f5d200 */
[----:B------:R-:W-:Y:S02]  /*06e0*/  FSETP.NEU.FTZ.AND P1, PT, |R8|, +INF , PT ;  /* 0x7f8000000800780b */ /* 0x000fe40003f3d200 */
[----:B------:R-:W-:-:S11]  /*06f0*/  FSETP.NEU.FTZ.AND P0, PT, |R3|, +INF , PT ;  /* 0x7f8000000300780b */ /* 0x000fd60003f1d200 */
[----:B------:R-:W-:Y:S05]  /*0700*/  @!P1 BRA !P2, `(.L_x_8) ;  /* 0x00000004002c9947 */ /* 0x000fea0005000000 */
[----:B------:R-:W-:-:S04]  /*0710*/  LOP3.LUT P2, RZ, R3, 0x7fffffff, RZ, 0xc0, !PT ;  /* 0x7fffffff03ff7812 */ /* 0x000fc8000784c0ff */
[----:B------:R-:W-:-:S13]  /*0720*/  PLOP3.LUT P1, PT, P1, P2, PT, 0x2f, 0xf2 ;  /* 0x0000000000f2781c */ /* 0x000fda0000f24577 */
[----:B------:R-:W-:Y:S05]  /*0730*/  @P1 BRA `(.L_x_9) ;  /* 0x0000000400181947 */ /* 0x000fea0003800000 */
[----:B------:R-:W-:-:S04]  /*0740*/  LOP3.LUT P1, RZ, R12, 0x7fffffff, RZ, 0xc0, !PT ;  /* 0x7fffffff0cff7812 */ /* 0x000fc8000782c0ff */
[----:B------:R-:W-:-:S13]  /*0750*/  PLOP3.LUT P0, PT, P0, P1, PT, 0x2f, 0xf2 ;  /* 0x0000000000f2781c */ /* 0x000fda0000702577 */
[----:B------:R-:W-:Y:S05]  /*0760*/  @P0 BRA `(.L_x_10) ;  /* 0x0000000400000947 */ /* 0x000fea0003800000 */
[----:B------:R-:W-:Y:S02]  /*0770*/  ISETP.GE.AND P0, PT, R13, RZ, PT ;  /* 0x000000ff0d00720c */ /* 0x000fe40003f06270 */
[----:B------:R-:W-:-:S11]  /*0780*/  ISETP.GE.AND P1, PT, R14, RZ, PT ;  /* 0x000000ff0e00720c */ /* 0x000fd60003f26270 */
[----:B------:R-:W-:Y:S01]  /*0790*/  @P0 MOV R9, RZ ;  /* 0x000000ff00090202 */ /* 0x000fe20000000f00 */
[----:B------:R-:W-:Y:S02]  /*07a0*/  @!P0 IMAD.MOV.U32 R9, RZ, RZ, -0x40 ;  /* 0xffffffc0ff098424 */ /* 0x000fe400078e00ff */
[----:B------:R-:W-:Y:S01]  /*07b0*/  @!P0 FFMA R3, R3, 1.84467440737095516160e+19, RZ ;  /* 0x5f80000003038823 */ /* 0x000fe200000000ff */
[----:B------:R-:W-:Y:S01]  /*07c0*/  @!P1 FFMA R12, R8, 1.84467440737095516160e+19, RZ ;  /* 0x5f800000080c9823 */ /* 0x000fe200000000ff */
[----:B------:R-:W-:-:S07]  /*07d0*/  @!P1 VIADD R9, R9, 0x40 ;  /* 0x0000004009099836 */ /* 0x000fce0000000000 */
.L_x_6:
[----:B------:R-:W-:Y:S01]  /*07e0*/  LEA R13, R11, 0xc0800000, 0x17 ;  /* 0xc08000000b0d7811 */ /* 0x000fe200078eb8ff */
[----:B------:R-:W-:Y:S04]  /*07f0*/  BSSY.RECONVERGENT B2, `(.L_x_11) ;  /* 0x0000036000027945 */ /* 0x000fe80003800200 */
[----:B------:R-:W-:Y:S02]  /*0800*/  IMAD.IADD R13, R12, 0x1, -R13 ;  /* 0x000000010c0d7824 */ /* 0x000fe400078e0a0d */
[----:B------:R-:W-:Y:S02]  /*0810*/  VIADD R12, R15, 0xffffff81 ;  /* 0xffffff810f0c7836 */ /* 0x000fe40000000000 */
[----:B------:R-:W0:Y:S01]  /*0820*/  MUFU.RCP R14, R13 ;  /* 0x0000000d000e7308 */ /* 0x000e220000001000 */
[----:B------:R-:W-:Y:S01]  /*0830*/  FADD.FTZ R16, -R13, -RZ ;  /* 0x800000ff0d107221 */ /* 0x000fe20000010100 */
[C---:B------:R-:W-:Y:S01]  /*0840*/  IMAD R3, R12.reuse, -0x800000, R3 ;  /* 0xff8000000c037824 */ /* 0x040fe200078e0203 */
[----:B------:R-:W-:-:S04]  /*0850*/  IADD3 R12, PT, PT, R12, 0x7f, -R11 ;  /* 0x0000007f0c0c7810 */ /* 0x000fc80007ffe80b */
[----:B------:R-:W-:Y:S01]  /*0860*/  IADD3 R12, PT, PT, R12, R9, RZ ;  /* 0x000000090c0c7210 */ /* 0x000fe20007ffe0ff */
[----:B0-----:R-:W-:-:S04]  /*0870*/  FFMA R15, R14, R16, 1 ;  /* 0x3f8000000e0f7423 */ /* 0x001fc80000000010 */
[----:B------:R-:W-:-:S04]  /*0880*/  FFMA R17, R14, R15, R14 ;  /* 0x0000000f0e117223 */ /* 0x000fc8000000000e */
[----:B------:R-:W-:-:S04]  /*0890*/  FFMA R14, R3, R17, RZ ;  /* 0x00000011030e7223 */ /* 0x000fc800000000ff */
[----:B------:R-:W-:-:S04]  /*08a0*/  FFMA R15, R16, R14, R3 ;  /* 0x0000000e100f7223 */ /* 0x000fc80000000003 */
[----:B------:R-:W-:-:S04]  /*08b0*/  FFMA R14, R17, R15, R14 ;  /* 0x0000000f110e7223 */ /* 0x000fc8000000000e */
[----:B------:R-:W-:-:S04]  /*08c0*/  FFMA R15, R16, R14, R3 ;  /* 0x0000000e100f7223 */ /* 0x000fc80000000003 */
[----:B------:R-:W-:-:S05]  /*08d0*/  FFMA R3, R17, R15, R14 ;  /* 0x0000000f11037223 */ /* 0x000fca000000000e */
[----:B------:R-:W-:-:S04]  /*08e0*/  SHF.R.U32.HI R11, RZ, 0x17, R3 ;  /* 0x00000017ff0b7819 */ /* 0x000fc80000011603 */
[----:B------:R-:W-:-:S05]  /*08f0*/  LOP3.LUT R11, R11, 0xff, RZ, 0xc0, !PT ;  /* 0x000000ff0b0b7812 */ /* 0x000fca00078ec0ff */
[----:B------:R-:W-:-:S04]  /*0900*/  IMAD.IADD R13, R11, 0x1, R12 ;  /* 0x000000010b0d7824 */ /* 0x000fc800078e020c */
[----:B------:R-:W-:-:S05]  /*0910*/  VIADD R9, R13, 0xffffffff ;  /* 0xffffffff0d097836 */ /* 0x000fca0000000000 */
[----:B------:R-:W-:-:S13]  /*0920*/  ISETP.GE.U32.AND P0, PT, R9, 0xfe, PT ;  /* 0x000000fe0900780c */ /* 0x000fda0003f06070 */
[----:B------:R-:W-:Y:S05]  /*0930*/  @!P0 BRA `(.L_x_12) ;  /* 0x0000000000808947 */ /* 0x000fea0003800000 */
[----:B------:R-:W-:-:S13]  /*0940*/  ISETP.GT.AND P0, PT, R13, 0xfe, PT ;  /* 0x000000fe0d00780c */ /* 0x000fda0003f04270 */
[----:B------:R-:W-:Y:S05]  /*0950*/  @P0 BRA `(.L_x_13) ;  /* 0x00000000006c0947 */ /* 0x000fea0003800000 */
[----:B------:R-:W-:-:S13]  /*0960*/  ISETP.GE.AND P0, PT, R13, 0x1, PT ;  /* 0x000000010d00780c */ /* 0x000fda0003f06270 */
[----:B------:R-:W-:Y:S05]  /*0970*/  @P0 BRA `(.L_x_14) ;  /* 0x0000000000740947 */ /* 0x000fea0003800000 */
[----:B------:R-:W-:Y:S02]  /*0980*/  ISETP.GE.AND P0, PT, R13, -0x18, PT ;  /* 0xffffffe80d00780c */ /* 0x000fe40003f06270 */
[----:B------:R-:W-:-:S11]  /*0990*/  LOP3.LUT R3, R3, 0x80000000, RZ, 0xc0, !PT ;  /* 0x8000000003037812 */ /* 0x000fd600078ec0ff */
[----:B------:R-:W-:Y:S05]  /*09a0*/  @!P0 BRA `(.L_x_14) ;  /* 0x0000000000688947 */ /* 0x000fea0003800000 */
[CCC-:B------:R-:W-:Y:S01]  /*09b0*/  FFMA.RZ R9, R17.reuse, R15.reuse, R14.reuse ;  /* 0x0000000f11097223 */ /* 0x1c0fe2000000c00e */
[-CC-:B------:R-:W-:Y:S01]  /*09c0*/  FFMA.RM R12, R17, R15.reuse, R14.reuse ;  /* 0x0000000f110c7223 */ /* 0x180fe2000000400e */
[C---:B------:R-:W-:Y:S02]  /*09d0*/  ISETP.NE.AND P2, PT, R13.reuse, RZ, PT ;  /* 0x000000ff0d00720c */ /* 0x040fe40003f45270 */
[----:B------:R-:W-:Y:S02]  /*09e0*/  ISETP.NE.AND P1, PT, R13, RZ, PT ;  /* 0x000000ff0d00720c */ /* 0x000fe40003f25270 */
[----:B------:R-:W-:Y:S01]  /*09f0*/  LOP3.LUT R11, R9, 0x7fffff, RZ, 0xc0, !PT ;  /* 0x007fffff090b7812 */ /* 0x000fe200078ec0ff */
[----:B------:R-:W-:Y:S01]  /*0a00*/  FFMA.RP R9, R17, R15, R14 ;  /* 0x0000000f11097223 */ /* 0x000fe2000000800e */
[----:B------:R-:W-:Y:S02]  /*0a10*/  VIADD R14, R13, 0x20 ;  /* 0x000000200d0e7836 */ /* 0x000fe40000000000 */
[----:B------:R-:W-:Y:S01]  /*0a20*/  LOP3.LUT R11, R11, 0x800000, RZ, 0xfc, !PT ;  /* 0x008000000b0b7812 */ /* 0x000fe200078efcff */
[----:B------:R-:W-:Y:S01]  /*0a30*/  IMAD.MOV R13, RZ, RZ, -R13 ;  /* 0x000000ffff0d7224 */ /* 0x000fe200078e0a0d */
[----:B------:R-:W-:-:S02]  /*0a40*/  FSETP.NEU.FTZ.AND P0, PT, R9, R12, PT ;  /* 0x0000000c0900720b */ /* 0x000fc40003f1d000 */
[----:B------:R-:W-:Y:S02]  /*0a50*/  SHF.L.U32 R14, R11, R14, RZ ;  /* 0x0000000e0b0e7219 */ /* 0x000fe400000006ff */
[----:B------:R-:W-:Y:S02]  /*0a60*/  SEL R12, R13, RZ, P2 ;  /* 0x000000ff0d0c7207 */ /* 0x000fe40001000000 */
[----:B------:R-:W-:Y:S02]  /*0a70*/  ISETP.NE.AND P1, PT, R14, RZ, P1 ;  /* 0x000000ff0e00720c */ /* 0x000fe40000f25270 */
[----:B------:R-:W-:Y:S02]  /*0a80*/  SHF.R.U32.HI R12, RZ, R12, R11 ;  /* 0x0000000cff0c7219 */ /* 0x000fe4000001160b */
[----:B------:R-:W-:Y:S02]  /*0a90*/  PLOP3.LUT P0, PT, P0, P1, PT, 0xf8, 0x8f ;  /* 0x00000000008f781c */ /* 0x000fe40000703f70 */
[----:B------:R-:W-:-:S02]  /*0aa0*/  SHF.R.U32.HI R14, RZ, 0x1, R12 ;  /* 0x00000001ff0e7819 */ /* 0x000fc4000001160c */
[----:B------:R-:W-:-:S04]  /*0ab0*/  SEL R9, RZ, 0x1, !P0 ;  /* 0x00000001ff097807 */ /* 0x000fc80004000000 */
[----:B------:R-:W-:-:S04]  /*0ac0*/  LOP3.LUT R9, R9, 0x1, R14, 0xf8, !PT ;  /* 0x0000000109097812 */ /* 0x000fc800078ef80e */
[----:B------:R-:W-:-:S04]  /*0ad0*/  LOP3.LUT R9, R9, R12, RZ, 0xc0, !PT ;  /* 0x0000000c09097212 */ /* 0x000fc800078ec0ff */
[----:B------:R-:W-:-:S04]  /*0ae0*/  IADD3 R14, PT, PT, R14, R9, RZ ;  /* 0x000000090e0e7210 */ /* 0x000fc80007ffe0ff */
[----:B------:R-:W-:Y:S01]  /*0af0*/  LOP3.LUT R3, R14, R3, RZ, 0xfc, !PT ;  /* 0x000000030e037212 */ /* 0x000fe200078efcff */
[----:B------:R-:W-:Y:S06]  /*0b00*/  BRA `(.L_x_14) ;  /* 0x0000000000107947 */ /* 0x000fec0003800000 */
.L_x_13:
[----:B------:R-:W-:-:S04]  /*0b10*/  LOP3.LUT R3, R3, 0x80000000, RZ, 0xc0, !PT ;  /* 0x8000000003037812 */ /* 0x000fc800078ec0ff */
[----:B------:R-:W-:Y:S01]  /*0b20*/  LOP3.LUT R3, R3, 0x7f800000, RZ, 0xfc, !PT ;  /* 0x7f80000003037812 */ /* 0x000fe200078efcff */
[----:B------:R-:W-:Y:S06]  /*0b30*/  BRA `(.L_x_14) ;  /* 0x0000000000047947 */ /* 0x000fec0003800000 */
.L_x_12:
[----:B------:R-:W-:-:S07]  /*0b40*/  IMAD R3, R12, 0x800000, R3 ;  /* 0x008000000c037824 */ /* 0x000fce00078e0203 */
.L_x_14:
[----:B------:R-:W-:Y:S05]  /*0b50*/  BSYNC.RECONVERGENT B2 ;  /* 0x0000000000027941 */ /* 0x000fea0003800200 */
.L_x_11:
[----:B------:R-:W-:Y:S05]  /*0b60*/  BRA `(.L_x_15) ;  /* 0x0000000000207947 */ /* 0x000fea0003800000 */
.L_x_10:
[----:B------:R-:W-:-:S04]  /*0b70*/  LOP3.LUT R3, R12, 0x80000000, R3, 0x48, !PT ;  /* 0x800000000c037812 */ /* 0x000fc800078e4803 */
[----:B------:R-:W-:Y:S01]  /*0b80*/  LOP3.LUT R3, R3, 0x7f800000, RZ, 0xfc, !PT ;  /* 0x7f80000003037812 */ /* 0x000fe200078efcff */
[----:B------:R-:W-:Y:S06]  /*0b90*/  BRA `(.L_x_15) ;  /* 0x0000000000147947 */ /* 0x000fec0003800000 */
.L_x_9:
[----:B------:R-:W-:Y:S01]  /*0ba0*/  LOP3.LUT R3, R12, 0x80000000, R3, 0x48, !PT ;  /* 0x800000000c037812 */ /* 0x000fe200078e4803 */
[----:B------:R-:W-:Y:S06]  /*0bb0*/  BRA `(.L_x_15) ;  /* 0x00000000000c7947 */ /* 0x000fec0003800000 */
.L_x_8:
[----:B------:R-:W0:Y:S01]  /*0bc0*/  MUFU.RSQ R3, -QNAN ;  /* 0xffc0000000037908 */ /* 0x000e220000001400 */
[----:B------:R-:W-:Y:S05]  /*0bd0*/  BRA `(.L_x_15) ;  /* 0x0000000000047947 */ /* 0x000fea0003800000 */
.L_x_7:
[----:B------:R-:W-:-:S07]  /*0be0*/  FADD.FTZ R3, R3, R8 ;  /* 0x0000000803037221 */ /* 0x000fce0000010000 */
.L_x_15:
[----:B------:R-:W-:Y:S05]  /*0bf0*/  BSYNC.RECONVERGENT B1 ;  /* 0x0000000000017941 */ /* 0x000fea0003800200 */
.L_x_5:
[----:B------:R-:W-:-:S04]  /*0c00*/  IMAD.MOV.U32 R11, RZ, RZ, 0x0 ;  /* 0x00000000ff0b7424 */ /* 0x000fc800078e00ff */
[----:B0-----:R-:W-:Y:S05]  /*0c10*/  RET.REL.NODEC R10 `(_Z8mykernelP6float37Matrix4iP3Img) ;  /* 0xfffffff00af87950 */ /* 0x001fea0003c3ffff */
.L_x_16:
[----:B------:R-:W-:-:S00]  /*0c20*/  BRA `(.L_x_16) ;  /* 0xfffffffc00fc7947 */ /* 0x000fc0000383ffff */
[----:B------:R-:W-:-:S00]  /*0c30*/  NOP ;  /* 0x0000000000007918 */ /* 0x000fc00000000000 */
        /* <DEDUP_REMOVED lines=12> */
.L_x_17:


//--------------------- .nv.global.init           --------------------------
	.section	.nv.global.init,"aw",@progbits
.nv.global.init:
	.type		$str,@object
	.size		$str,(.L_0 - $str)
$str:
        /*0000*/ 	.byte	0x69, 0x6e, 0x64, 0x65, 0x78, 0x20, 0x69, 0x73, 0x20, 0x25, 0x64, 0x2c, 0x78, 0x20, 0x69, 0x73
        /*0010*/ 	.byte	0x20, 0x25, 0x66, 0x2c, 0x20, 0x79, 0x20, 0x69, 0x73, 0x20, 0x25, 0x66, 0x2c, 0x20, 0x7a, 0x20
        /*0020*/ 	.byte	0x69, 0x73, 0x20, 0x25, 0x66, 0x2c, 0x20, 0x69, 0x6d, 0x61, 0x67, 0x65, 0x5f, 0x70, 0x6f, 0x73
        /*0030*/ 	.byte	0x2e, 0x78, 0x20, 0x69, 0x73, 0x20, 0x25, 0x64, 0x2c, 0x20, 0x69, 0x6d, 0x61, 0x67, 0x65, 0x5f
        /*0040*/ 	.byte	0x70, 0x6f, 0x73, 0x2e, 0x7a, 0x20, 0x69, 0x73, 0x20, 0x25, 0x64, 0x0a, 0x00
.L_0:


//--------------------- .nv.shared.reserved.0     --------------------------
	.section	.nv.shared.reserved.0,"aw",@nobits
	.weak		__nv_reservedSMEM_offset_0_alias
	.size		__nv_reservedSMEM_offset_0_alias, 0, 64
	.other		__nv_reservedSMEM_offset_0_alias,@"STO_CUDA_RESERVED_SHARED STV_DEFAULT"
__nv_reservedSMEM_offset_0_alias:
	.zero		0
	.zero		64


//--------------------- .nv.constant0._Z8mykernelP6float37Matrix4iP3Img --------------------------
	.section	.nv.constant0._Z8mykernelP6float37Matrix4iP3Img,"a",@progbits
	.sectionflags	@""
	.align	4
.nv.constant0._Z8mykernelP6float37Matrix4iP3Img:
	.zero		992


//--------------------- SYMBOLS --------------------------

	.type		.nv.reservedSmem.offset0,@object
	.size		.nv.reservedSmem.offset0,0x4
	.type		vprintf,@function
